//
// Generated by NVIDIA NVVM Compiler
//
// Compiler Build ID: CL-36424714
// Cuda compilation tools, release 13.0, V13.0.88
// Based on NVVM 20.0.0
//

.version 9.0
.target sm_100
.address_size 64

	// .globl	_Z13simple_kernelv
.extern .func  (.param .b32 func_retval0) vprintf
(
	.param .b64 vprintf_param_0,
	.param .b64 vprintf_param_1
)
;
.global .align 1 .b8 $str[18] = {72, 101, 108, 108, 111, 32, 102, 114, 111, 109, 32, 107, 101, 114, 110, 101, 108};

.visible .entry _Z13simple_kernelv()
{
	.reg .b32 	%r<3>;
	.reg .b64 	%rd<3>;

	mov.u64 	%rd1, $str;
	cvta.global.u64 	%rd2, %rd1;
	{ // callseq 0, 0
	.param .b64 param0;
	st.param.b64 	[param0], %rd2;
	.param .b64 param1;
	st.param.b64 	[param1], 0;
	.param .b32 retval0;
	call.uni (retval0), 
	vprintf, 
	(
	param0, 
	param1
	);
	ld.param.b32 	%r1, [retval0];
	} // callseq 0
	ret;

}
	// .globl	_Z11stream_testPiS_i
.visible .entry _Z11stream_testPiS_i(
	.param .u64 .ptr .align 1 _Z11stream_testPiS_i_param_0,
	.param .u64 .ptr .align 1 _Z11stream_testPiS_i_param_1,
	.param .u32 _Z11stream_testPiS_i_param_2
)
{
	.reg .pred 	%p<2>;
	.reg .b32 	%r<87>;
	.reg .b64 	%rd<8>;

	ld.param.u64 	%rd1, [_Z11stream_testPiS_i_param_0];
	ld.param.u64 	%rd2, [_Z11stream_testPiS_i_param_1];
	ld.param.u32 	%r2, [_Z11stream_testPiS_i_param_2];
	mov.u32 	%r3, %ntid.x;
	mov.u32 	%r4, %ctaid.x;
	mov.u32 	%r5, %tid.x;
	mad.lo.s32 	%r1, %r3, %r4, %r5;
	setp.ge.s32 	%p1, %r1, %r2;
	@%p1 bra 	$L__BB1_2;
	cvta.to.global.u64 	%rd3, %rd1;
	cvta.to.global.u64 	%rd4, %rd2;
	mul.wide.s32 	%rd5, %r1, 4;
	add.s64 	%rd6, %rd3, %rd5;
	add.s64 	%rd7, %rd4, %rd5;
	mul.hi.s32 	%r6, %r1, 1717986919;
	shr.u32 	%r7, %r6, 31;
	shr.s32 	%r8, %r6, 2;
	add.s32 	%r9, %r8, %r7;
	mul.lo.s32 	%r10, %r9, 10;
	sub.s32 	%r11, %r1, %r10;
	ld.global.u32 	%r12, [%rd6];
	add.s32 	%r13, %r12, -1;
	mad.lo.s32 	%r14, %r13, %r11, %r12;
	st.global.u32 	[%rd7], %r14;
	ld.global.u32 	%r15, [%rd6];
	add.s32 	%r16, %r15, -1;
	mad.lo.s32 	%r17, %r16, %r11, %r15;
	st.global.u32 	[%rd7], %r17;
	ld.global.u32 	%r18, [%rd6];
	add.s32 	%r19, %r18, -1;
	mad.lo.s32 	%r20, %r19, %r11, %r18;
	st.global.u32 	[%rd7], %r20;
	ld.global.u32 	%r21, [%rd6];
	add.s32 	%r22, %r21, -1;
	mad.lo.s32 	%r23, %r22, %r11, %r21;
	st.global.u32 	[%rd7], %r23;
	ld.global.u32 	%r24, [%rd6];
	add.s32 	%r25, %r24, -1;
	mad.lo.s32 	%r26, %r25, %r11, %r24;
	st.global.u32 	[%rd7], %r26;
	ld.global.u32 	%r27, [%rd6];
	add.s32 	%r28, %r27, -1;
	mad.lo.s32 	%r29, %r28, %r11, %r27;
	st.global.u32 	[%rd7], %r29;
	ld.global.u32 	%r30, [%rd6];
	add.s32 	%r31, %r30, -1;
	mad.lo.s32 	%r32, %r31, %r11, %r30;
	st.global.u32 	[%rd7], %r32;
	ld.global.u32 	%r33, [%rd6];
	add.s32 	%r34, %r33, -1;
	mad.lo.s32 	%r35, %r34, %r11, %r33;
	st.global.u32 	[%rd7], %r35;
	ld.global.u32 	%r36, [%rd6];
	add.s32 	%r37, %r36, -1;
	mad.lo.s32 	%r38, %r37, %r11, %r36;
	st.global.u32 	[%rd7], %r38;
	ld.global.u32 	%r39, [%rd6];
	add.s32 	%r40, %r39, -1;
	mad.lo.s32 	%r41, %r40, %r11, %r39;
	st.global.u32 	[%rd7], %r41;
	ld.global.u32 	%r42, [%rd6];
	add.s32 	%r43, %r42, -1;
	mad.lo.s32 	%r44, %r43, %r11, %r42;
	st.global.u32 	[%rd7], %r44;
	ld.global.u32 	%r45, [%rd6];
	add.s32 	%r46, %r45, -1;
	mad.lo.s32 	%r47, %r46, %r11, %r45;
	st.global.u32 	[%rd7], %r47;
	ld.global.u32 	%r48, [%rd6];
	add.s32 	%r49, %r48, -1;
	mad.lo.s32 	%r50, %r49, %r11, %r48;
	st.global.u32 	[%rd7], %r50;
	ld.global.u32 	%r51, [%rd6];
	add.s32 	%r52, %r51, -1;
	mad.lo.s32 	%r53, %r52, %r11, %r51;
	st.global.u32 	[%rd7], %r53;
	ld.global.u32 	%r54, [%rd6];
	add.s32 	%r55, %r54, -1;
	mad.lo.s32 	%r56, %r55, %r11, %r54;
	st.global.u32 	[%rd7], %r56;
	ld.global.u32 	%r57, [%rd6];
	add.s32 	%r58, %r57, -1;
	mad.lo.s32 	%r59, %r58, %r11, %r57;
	st.global.u32 	[%rd7], %r59;
	ld.global.u32 	%r60, [%rd6];
	add.s32 	%r61, %r60, -1;
	mad.lo.s32 	%r62, %r61, %r11, %r60;
	st.global.u32 	[%rd7], %r62;
	ld.global.u32 	%r63, [%rd6];
	add.s32 	%r64, %r63, -1;
	mad.lo.s32 	%r65, %r64, %r11, %r63;
	st.global.u32 	[%rd7], %r65;
	ld.global.u32 	%r66, [%rd6];
	add.s32 	%r67, %r66, -1;
	mad.lo.s32 	%r68, %r67, %r11, %r66;
	st.global.u32 	[%rd7], %r68;
	ld.global.u32 	%r69, [%rd6];
	add.s32 	%r70, %r69, -1;
	mad.lo.s32 	%r71, %r70, %r11, %r69;
	st.global.u32 	[%rd7], %r71;
	ld.global.u32 	%r72, [%rd6];
	add.s32 	%r73, %r72, -1;
	mad.lo.s32 	%r74, %r73, %r11, %r72;
	st.global.u32 	[%rd7], %r74;
	ld.global.u32 	%r75, [%rd6];
	add.s32 	%r76, %r75, -1;
	mad.lo.s32 	%r77, %r76, %r11, %r75;
	st.global.u32 	[%rd7], %r77;
	ld.global.u32 	%r78, [%rd6];
	add.s32 	%r79, %r78, -1;
	mad.lo.s32 	%r80, %r79, %r11, %r78;
	st.global.u32 	[%rd7], %r80;
	ld.global.u32 	%r81, [%rd6];
	add.s32 	%r82, %r81, -1;
	mad.lo.s32 	%r83, %r82, %r11, %r81;
	st.global.u32 	[%rd7], %r83;
	ld.global.u32 	%r84, [%rd6];
	add.s32 	%r85, %r84, -1;
	mad.lo.s32 	%r86, %r85, %r11, %r84;
	st.global.u32 	[%rd7], %r86;
$L__BB1_2:
	ret;

}


// ===== COMPILED SASS (sm_100) =====

	.target	sm_100

	.elftype	@"ET_EXEC"


//--------------------- .note.nv.tkinfo           --------------------------
	.section	.note.nv.tkinfo,"",@"SHT_NOTE"
	.sectionflags	@"SHF_NOTE_NV_TKINFO"
	.tkinfo
        /*0018*/ 	.word	0x00000002
        /*0030*/ 	.string	""
        /*0030*/ 	.string	"ptxas"
        /*0030*/ 	.string	"Cuda compilation tools, release 13.0, V13.0.88"
        /*0030*/ 	.string	"Build cuda_13.0.r13.0/compiler.36424714_0"
        /*0030*/ 	.string	"-arch sm_100 -m 64 "



//--------------------- .note.nv.cuinfo           --------------------------
	.section	.note.nv.cuinfo,"",@"SHT_NOTE"
	.sectionflags	@"SHF_NOTE_NV_CUINFO"
        /*0018*/ 	.short	0x0002
        /*001a*/ 	.short	0x0064
        /*001c*/ 	.short	0x0082
	.zero		2


//--------------------- .nv.info                  --------------------------
	.section	.nv.info,"",@"SHT_CUDA_INFO"
	.align	4


	//----- nvinfo : EIATTR_REGCOUNT
	.align		4
        /*0000*/ 	.byte	0x04, 0x2f
        /*0002*/ 	.short	(.L_2 - .L_1)
	.align		4
.L_1:
        /*0004*/ 	.word	index@(_Z13simple_kernelv)
        /*0008*/ 	.word	0x00000018


	//----- nvinfo : EIATTR_FRAME_SIZE
	.align		4
.L_2:
        /*000c*/ 	.byte	0x04, 0x11
        /*000e*/ 	.short	(.L_4 - .L_3)
	.align		4
.L_3:
        /*0010*/ 	.word	index@(_Z13simple_kernelv)
        /*0014*/ 	.word	0x00000000


	//----- nvinfo : EIATTR_REGCOUNT
	.align		4
.L_4:
        /*0018*/ 	.byte	0x04, 0x2f
        /*001a*/ 	.short	(.L_6 - .L_5)
	.align		4
.L_5:
        /*001c*/ 	.word	index@(_Z11stream_testPiS_i)
        /*0020*/ 	.word	0x00000010


	//----- nvinfo : EIATTR_FRAME_SIZE
	.align		4
.L_6:
        /*0024*/ 	.byte	0x04, 0x11
        /*0026*/ 	.short	(.L_8 - .L_7)
	.align		4
.L_7:
        /*0028*/ 	.word	index@(_Z11stream_testPiS_i)
        /*002c*/ 	.word	0x00000000


	//----- nvinfo : EIATTR_MIN_STACK_SIZE
	.align		4
.L_8:
        /*0030*/ 	.byte	0x04, 0x12
        /*0032*/ 	.short	(.L_10 - .L_9)
	.align		4
.L_9:
        /*0034*/ 	.word	index@(_Z11stream_testPiS_i)
        /*0038*/ 	.word	0x00000000


	//----- nvinfo : EIATTR_MIN_STACK_SIZE
	.align		4
.L_10:
        /*003c*/ 	.byte	0x04, 0x12
        /*003e*/ 	.short	(.L_12 - .L_11)
	.align		4
.L_11:
        /*0040*/ 	.word	index@(_Z13simple_kernelv)
        /*0044*/ 	.word	0x00000000
.L_12:


//--------------------- .nv.compat                --------------------------
	.section	.nv.compat,"",@"SHT_CUDA_COMPAT_INFO"
	.align	4
        /*0000*/ 	.byte	0x02, 0x09, 0x00, 0x00, 0x02, 0x02, 0x01, 0x00, 0x02, 0x05, 0x05, 0x00, 0x03, 0x07, 0x01, 0x01
        /*0010*/ 	.byte	0x02, 0x03, 0x00, 0x00, 0x02, 0x06, 0x01, 0x00, 0x04, 0x0b, 0x08, 0x00, 0x09, 0x00, 0x00, 0x00
        /*0020*/ 	.byte	0x00, 0x00, 0x00, 0x00


//--------------------- .nv.info._Z11stream_testPiS_i --------------------------
	.section	.nv.info._Z11stream_testPiS_i,"",@"SHT_CUDA_INFO"
	.sectionflags	@""
	.align	4


	//----- nvinfo : EIATTR_CUDA_API_VERSION
	.align		4
        /*0000*/ 	.byte	0x04, 0x37
        /*0002*/ 	.short	(.L_14 - .L_13)
.L_13:
        /*0004*/ 	.word	0x00000082


	//----- nvinfo : EIATTR_KPARAM_INFO
	.align		4
.L_14:
        /*0008*/ 	.byte	0x04, 0x17
        /*000a*/ 	.short	(.L_16 - .L_15)
.L_15:
        /*000c*/ 	.word	0x00000000
        /*0010*/ 	.short	0x0002
        /*0012*/ 	.short	0x0010
        /*0014*/ 	.byte	0x00, 0xf0, 0x11, 0x00


	//----- nvinfo : EIATTR_KPARAM_INFO
	.align		4
.L_16:
        /*0018*/ 	.byte	0x04, 0x17
        /*001a*/ 	.short	(.L_18 - .L_17)
.L_17:
        /*001c*/ 	.word	0x00000000
        /*0020*/ 	.short	0x0001
        /*0022*/ 	.short	0x0008
        /*0024*/ 	.byte	0x00, 0xf5, 0x21, 0x00


	//----- nvinfo : EIATTR_KPARAM_INFO
	.align		4
.L_18:
        /*0028*/ 	.byte	0x04, 0x17
        /*002a*/ 	.short	(.L_20 - .L_19)
.L_19:
        /*002c*/ 	.word	0x00000000
        /*0030*/ 	.short	0x0000
        /*0032*/ 	.short	0x0000
        /*0034*/ 	.byte	0x00, 0xf5, 0x21, 0x00


	//----- nvinfo : EIATTR_SPARSE_MMA_MASK
	.align		4
.L_20:
        /*0038*/ 	.byte	0x03, 0x50
        /*003a*/ 	.short	0x0000


	//----- nvinfo : EIATTR_MAXREG_COUNT
	.align		4
        /*003c*/ 	.byte	0x03, 0x1b
        /*003e*/ 	.short	0x00ff


	//----- nvinfo : EIATTR_MERCURY_ISA_VERSION
	.align		4
        /*0040*/ 	.byte	0x03, 0x5f
        /*0042*/ 	.short	0x0101


	//----- nvinfo : EIATTR_VRC_CTA_INIT_COUNT
	.align		4
        /*0044*/ 	.byte	0x02, 0x4a
	.zero		1
	.zero		1


	//----- nvinfo : EIATTR_EXIT_INSTR_OFFSETS
	.align		4
        /*0048*/ 	.byte	0x04, 0x1c
        /*004a*/ 	.short	(.L_22 - .L_21)


	//   ....[0]....
.L_21:
        /*004c*/ 	.word	0x00000070


	//   ....[1]....
        /*0050*/ 	.word	0x00000750


	//----- nvinfo : EIATTR_CBANK_PARAM_SIZE
	.align		4
.L_22:
        /*0054*/ 	.byte	0x03, 0x19
        /*0056*/ 	.short	0x0014


	//----- nvinfo : EIATTR_PARAM_CBANK
	.align		4
        /*0058*/ 	.byte	0x04, 0x0a
        /*005a*/ 	.short	(.L_24 - .L_23)
	.align		4
.L_23:
        /*005c*/ 	.word	index@(.nv.constant0._Z11stream_testPiS_i)
        /*0060*/ 	.short	0x0380
        /*0062*/ 	.short	0x0014


	//----- nvinfo : EIATTR_SW_WAR
	.align		4
.L_24:
        /*0064*/ 	.byte	0x04, 0x36
        /*0066*/ 	.short	(.L_26 - .L_25)
.L_25:
        /*0068*/ 	.word	0x00000008
.L_26:


//--------------------- .nv.info._Z13simple_kernelv --------------------------
	.section	.nv.info._Z13simple_kernelv,"",@"SHT_CUDA_INFO"
	.sectionflags	@""
	.align	4


	//----- nvinfo : EIATTR_CUDA_API_VERSION
	.align		4
        /*0000*/ 	.byte	0x04, 0x37
        /*0002*/ 	.short	(.L_28 - .L_27)
.L_27:
        /*0004*/ 	.word	0x00000082


	//----- nvinfo : EIATTR_SPARSE_MMA_MASK
	.align		4
.L_28:
        /*0008*/ 	.byte	0x03, 0x50
        /*000a*/ 	.short	0x0000


	//----- nvinfo : EIATTR_MAXREG_COUNT
	.align		4
        /*000c*/ 	.byte	0x03, 0x1b
        /*000e*/ 	.short	0x00ff


	//----- nvinfo : EIATTR_EXTERNS
	.align		4
        /*0010*/ 	.byte	0x04, 0x0f
        /*0012*/ 	.short	(.L_30 - .L_29)


	//   ....[0]....
	.align		4
.L_29:
        /*0014*/ 	.word	index@(vprintf)


	//----- nvinfo : EIATTR_MERCURY_ISA_VERSION
	.align		4
.L_30:
        /*0018*/ 	.byte	0x03, 0x5f
        /*001a*/ 	.short	0x0101


	//----- nvinfo : EIATTR_VRC_CTA_INIT_COUNT
	.align		4
        /*001c*/ 	.byte	0x02, 0x4a
	.zero		1
	.zero		1


	//----- nvinfo : EIATTR_SYSCALL_OFFSETS
	.align		4
        /*0020*/ 	.byte	0x04, 0x46
        /*0022*/ 	.short	(.L_32 - .L_31)


	//   ....[0]....
.L_31:
        /*0024*/ 	.word	0x00000080


	//----- nvinfo : EIATTR_EXIT_INSTR_OFFSETS
	.align		4
.L_32:
        /*0028*/ 	.byte	0x04, 0x1c
        /*002a*/ 	.short	(.L_34 - .L_33)


	//   ....[0]....
.L_33:
        /*002c*/ 	.word	0x00000090


	//----- nvinfo : EIATTR_SW_WAR
	.align		4
.L_34:
        /*0030*/ 	.byte	0x04, 0x36
        /*0032*/ 	.short	(.L_36 - .L_35)
.L_35:
        /*0034*/ 	.word	0x00000008
.L_36:


//--------------------- .nv.callgraph             --------------------------
	.section	.nv.callgraph,"",@"SHT_CUDA_CALLGRAPH"
	.align	4
	.sectionentsize	8
	.align		4
        /*0000*/ 	.word	0x00000000
	.align		4
        /*0004*/ 	.word	0xffffffff
	.align		4
        /*0008*/ 	.word	index@(_Z13simple_kernelv)
	.align		4
        /*000c*/ 	.word	index@(vprintf)
	.align		4
        /*0010*/ 	.word	0x00000000
	.align		4
        /*0014*/ 	.word	0xfffffffe
	.align		4
        /*0018*/ 	.word	0x00000000
	.align		4
        /*001c*/ 	.word	0xfffffffd
	.align		4
        /*0020*/ 	.word	0x00000000
	.align		4
        /*0024*/ 	.word	0xfffffffc


//--------------------- .nv.constant4             --------------------------
	.section	.nv.constant4,"a",@progbits
	.align	8
	.align		8
.nv.constant4:
        /*0000*/ 	.dword	$str
	.align		8
        /*0008*/ 	.dword	vprintf


//--------------------- .text._Z11stream_testPiS_i --------------------------
	.section	.text._Z11stream_testPiS_i,"ax",@progbits
	.align	128
        .global         _Z11stream_testPiS_i
        .type           _Z11stream_testPiS_i,@function
        .size           _Z11stream_testPiS_i,(.L_x_3 - _Z11stream_testPiS_i)
        .other          _Z11stream_testPiS_i,@"STO_CUDA_ENTRY STV_DEFAULT"
_Z11stream_testPiS_i:
.text._Z11stream_testPiS_i:
[----:B------:R-:W-:Y:S01]  /*0000*/  LDC R1, c[0x0][0x37c] ;  /* 0x0000df00ff017b82 */ /* 0x000fe20000000800 */
[----:B------:R-:W0:Y:S01]  /*0010*/  S2R R7, SR_CTAID.X ;  /* 0x0000000000077919 */ /* 0x000e220000002500 */
[----:B------:R-:W0:Y:S01]  /*0020*/  LDCU UR4, c[0x0][0x360] ;  /* 0x00006c00ff0477ac */ /* 0x000e220008000800 */
[----:B------:R-:W0:Y:S01]  /*0030*/  S2R R0, SR_TID.X ;  /* 0x0000000000007919 */ /* 0x000e220000002100 */
[----:B------:R-:W1:Y:S01]  /*0040*/  LDCU UR5, c[0x0][0x390] ;  /* 0x00007200ff0577ac */ /* 0x000e620008000800 */
[----:B0-----:R-:W-:-:S05]  /*0050*/  IMAD R7, R7, UR4, R0 ;  /* 0x0000000407077c24 */ /* 0x001fca000f8e0200 */
[----:B-1----:R-:W-:-:S13]  /*0060*/  ISETP.GE.AND P0, PT, R7, UR5, PT ;  /* 0x0000000507007c0c */ /* 0x002fda000bf06270 */
[----:B------:R-:W-:Y:S05]  /*0070*/  @P0 EXIT ;  /* 0x000000000000094d */ /* 0x000fea0003800000 */
[----:B------:R-:W0:Y:S01]  /*0080*/  LDC.64 R2, c[0x0][0x380] ;  /* 0x0000e000ff027b82 */ /* 0x000e220000000a00 */
[----:B------:R-:W1:Y:S07]  /*0090*/  LDCU.64 UR4, c[0x0][0x358] ;  /* 0x00006b00ff0477ac */ /* 0x000e6e0008000a00 */
[----:B------:R-:W2:Y:S01]  /*00a0*/  LDC.64 R4, c[0x0][0x388] ;  /* 0x0000e200ff047b82 */ /* 0x000ea20000000a00 */
[----:B0-----:R-:W-:-:S05]  /*00b0*/  IMAD.WIDE R2, R7, 0x4, R2 ;  /* 0x0000000407027825 */ /* 0x001fca00078e0202 */
[----:B-1----:R-:W3:Y:S01]  /*00c0*/  LDG.E R11, desc[UR4][R2.64] ;  /* 0x00000004020b7981 */ /* 0x002ee2000c1e1900 */
[----:B------:R-:W-:-:S04]  /*00d0*/  IMAD.HI R0, R7, 0x66666667, RZ ;  /* 0x6666666707007827 */ /* 0x000fc800078e02ff */
[----:B--2---:R-:W-:Y:S01]  /*00e0*/  IMAD.WIDE R4, R7, 0x4, R4 ;  /* 0x0000000407047825 */ /* 0x004fe200078e0204 */
[----:B------:R-:W-:-:S04]  /*00f0*/  SHF.R.U32.HI R9, RZ, 0x1f, R0 ;  /* 0x0000001fff097819 */ /* 0x000fc80000011600 */
[----:B------:R-:W-:-:S05]  /*0100*/  LEA.HI.SX32 R0, R0, R9, 0x1e ;  /* 0x0000000900007211 */ /* 0x000fca00078ff2ff */
[----:B------:R-:W-:Y:S01]  /*0110*/  IMAD R0, R0, -0xa, R7 ;  /* 0xfffffff600007824 */ /* 0x000fe200078e0207 */
[----:B---3--:R-:W-:-:S05]  /*0120*/  IADD3 R6, PT, PT, R11, -0x1, RZ ;  /* 0xffffffff0b067810 */ /* 0x008fca0007ffe0ff */
[----:B------:R-:W-:-:S05]  /*0130*/  IMAD R11, R0, R6, R11 ;  /* 0x00000006000b7224 */ /* 0x000fca00078e020b */
[----:B------:R0:W-:Y:S04]  /*0140*/  STG.E desc[UR4][R4.64], R11 ;  /* 0x0000000b04007986 */ /* 0x0001e8000c101904 */
[----:B------:R-:W2:Y:S02]  /*0150*/  LDG.E R7, desc[UR4][R2.64] ;  /* 0x0000000402077981 */ /* 0x000ea4000c1e1900 */
[----:B--2---:R-:W-:-:S05]  /*0160*/  IADD3 R6, PT, PT, R7, -0x1, RZ ;  /* 0xffffffff07067810 */ /* 0x004fca0007ffe0ff */
[----:B------:R-:W-:-:S05]  /*0170*/  IMAD R7, R0, R6, R7 ;  /* 0x0000000600077224 */ /* 0x000fca00078e0207 */
[----:B------:R1:W-:Y:S04]  /*0180*/  STG.E desc[UR4][R4.64], R7 ;  /* 0x0000000704007986 */ /* 0x0003e8000c101904 */
[----:B------:R-:W2:Y:S02]  /*0190*/  LDG.E R9, desc[UR4][R2.64] ;  /* 0x0000000402097981 */ /* 0x000ea4000c1e1900 */
[----:B--2---:R-:W-:-:S05]  /*01a0*/  IADD3 R6, PT, PT, R9, -0x1, RZ ;  /* 0xffffffff09067810 */ /* 0x004fca0007ffe0ff */
[----:B------:R-:W-:-:S05]  /*01b0*/  IMAD R9, R0, R6, R9 ;  /* 0x0000000600097224 */ /* 0x000fca00078e0209 */
[----:B------:R2:W-:Y:S04]  /*01c0*/  STG.E desc[UR4][R4.64], R9 ;  /* 0x0000000904007986 */ /* 0x0005e8000c101904 */
[----:B------:R-:W3:Y:S02]  /*01d0*/  LDG.E R13, desc[UR4][R2.64] ;  /* 0x00000004020d7981 */ /* 0x000ee4000c1e1900 */
[----:B---3--:R-:W-:-:S05]  /*01e0*/  IADD3 R6, PT, PT, R13, -0x1, RZ ;  /* 0xffffffff0d067810 */ /* 0x008fca0007ffe0ff */
[----:B------:R-:W-:-:S05]  /*01f0*/  IMAD R13, R0, R6, R13 ;  /* 0x00000006000d7224 */ /* 0x000fca00078e020d */
[----:B------:R3:W-:Y:S04]  /*0200*/  STG.E desc[UR4][R4.64], R13 ;  /* 0x0000000d04007986 */ /* 0x0007e8000c101904 */
[----:B0-----:R-:W4:Y:S02]  /*0210*/  LDG.E R11, desc[UR4][R2.64] ;  /* 0x00000004020b7981 */ /* 0x001f24000c1e1900 */
[----:B----4-:R-:W-:-:S05]  /*0220*/  IADD3 R6, PT, PT, R11, -0x1, RZ ;  /* 0xffffffff0b067810 */ /* 0x010fca0007ffe0ff */
[----:B------:R-:W-:-:S05]  /*0230*/  IMAD R11, R0, R6, R11 ;  /* 0x00000006000b7224 */ /* 0x000fca00078e020b */
[----:B------:R0:W-:Y:S04]  /*0240*/  STG.E desc[UR4][R4.64], R11 ;  /* 0x0000000b04007986 */ /* 0x0001e8000c101904 */
[----:B-1----:R-:W4:Y:S02]  /*0250*/  LDG.E R7, desc[UR4][R2.64] ;  /* 0x0000000402077981 */ /* 0x002f24000c1e1900 */
[----:B----4-:R-:W-:-:S05]  /*0260*/  IADD3 R6, PT, PT, R7, -0x1, RZ ;  /* 0xffffffff07067810 */ /* 0x010fca0007ffe0ff */
[----:B------:R-:W-:-:S05]  /*0270*/  IMAD R7, R0, R6, R7 ;  /* 0x0000000600077224 */ /* 0x000fca00078e0207 */
[----:B------:R1:W-:Y:S04]  /*0280*/  STG.E desc[UR4][R4.64], R7 ;  /* 0x0000000704007986 */ /* 0x0003e8000c101904 */
[----:B--2---:R-:W2:Y:S02]  /*0290*/  LDG.E R9, desc[UR4][R2.64] ;  /* 0x0000000402097981 */ /* 0x004ea4000c1e1900 */
[----:B--2---:R-:W-:-:S05]  /*02a0*/  IADD3 R6, PT, PT, R9, -0x1, RZ ;  /* 0xffffffff09067810 */ /* 0x004fca0007ffe0ff */
[----:B------:R-:W-:-:S05]  /*02b0*/  IMAD R9, R0, R6, R9 ;  /* 0x0000000600097224 */ /* 0x000fca00078e0209 */
[----:B------:R2:W-:Y:S04]  /*02c0*/  STG.E desc[UR4][R4.64], R9 ;  /* 0x0000000904007986 */ /* 0x0005e8000c101904 */
[----:B---3--:R-:W3:Y:S02]  /*02d0*/  LDG.E R13, desc[UR4][R2.64] ;  /* 0x00000004020d7981 */ /* 0x008ee4000c1e1900 */
        /* <DEDUP_REMOVED lines=58> */
[----:B------:R-:W-:Y:S04]  /*0680*/  STG.E desc[UR4][R4.64], R7 ;  /* 0x0000000704007986 */ /* 0x000fe8000c101904 */
[----:B--2---:R-:W2:Y:S02]  /*0690*/  LDG.E R9, desc[UR4][R2.64] ;  /* 0x0000000402097981 */ /* 0x004ea4000c1e1900 */
[----:B--2---:R-:W-:-:S05]  /*06a0*/  IADD3 R6, PT, PT, R9, -0x1, RZ ;  /* 0xffffffff09067810 */ /* 0x004fca0007ffe0ff */
[----:B------:R-:W-:-:S05]  /*06b0*/  IMAD R9, R0, R6, R9 ;  /* 0x0000000600097224 */ /* 0x000fca00078e0209 */
[----:B------:R-:W-:Y:S04]  /*06c0*/  STG.E desc[UR4][R4.64], R9 ;  /* 0x0000000904007986 */ /* 0x000fe8000c101904 */
[----:B---3--:R-:W2:Y:S02]  /*06d0*/  LDG.E R13, desc[UR4][R2.64] ;  /* 0x00000004020d7981 */ /* 0x008ea4000c1e1900 */
[----:B--2---:R-:W-:-:S05]  /*06e0*/  IADD3 R6, PT, PT, R13, -0x1, RZ ;  /* 0xffffffff0d067810 */ /* 0x004fca0007ffe0ff */
[----:B------:R-:W-:-:S05]  /*06f0*/  IMAD R13, R0, R6, R13 ;  /* 0x00000006000d7224 */ /* 0x000fca00078e020d */
[----:B------:R-:W-:Y:S04]  /*0700*/  STG.E desc[UR4][R4.64], R13 ;  /* 0x0000000d04007986 */ /* 0x000fe8000c101904 */
[----:B0-----:R-:W2:Y:S02]  /*0710*/  LDG.E R11, desc[UR4][R2.64] ;  /* 0x00000004020b7981 */ /* 0x001ea4000c1e1900 */
[----:B--2---:R-:W-:-:S05]  /*0720*/  IADD3 R6, PT, PT, R11, -0x1, RZ ;  /* 0xffffffff0b067810 */ /* 0x004fca0007ffe0ff */
[----:B------:R-:W-:-:S05]  /*0730*/  IMAD R11, R0, R6, R11 ;  /* 0x00000006000b7224 */ /* 0x000fca00078e020b */
[----:B------:R-:W-:Y:S01]  /*0740*/  STG.E desc[UR4][R4.64], R11 ;  /* 0x0000000b04007986 */ /* 0x000fe2000c101904 */
[----:B------:R-:W-:Y:S05]  /*0750*/  EXIT ;  /* 0x000000000000794d */ /* 0x000fea0003800000 */
.L_x_0:
[----:B------:R-:W-:-:S00]  /*0760*/  BRA `(.L_x_0) ;  /* 0xfffffffc00fc7947 */ /* 0x000fc0000383ffff */
[----:B------:R-:W-:-:S00]  /*0770*/  NOP ;  /* 0x0000000000007918 */ /* 0x000fc00000000000 */
        /* <DEDUP_REMOVED lines=8> */
.L_x_3:


//--------------------- .text._Z13simple_kernelv  --------------------------
	.section	.text._Z13simple_kernelv,"ax",@progbits
	.align	128
        .global         _Z13simple_kernelv
        .type           _Z13simple_kernelv,@function
        .size           _Z13simple_kernelv,(.L_x_4 - _Z13simple_kernelv)
        .other          _Z13simple_kernelv,@"STO_CUDA_ENTRY STV_DEFAULT"
_Z13simple_kernelv:
.text._Z13simple_kernelv:
[----:B------:R-:W0:Y:S01]  /*0000*/  LDC R1, c[0x0][0x37c] ;  /* 0x0000df00ff017b82 */ /* 0x000e220000000800 */
[----:B------:R-:W-:Y:S01]  /*0010*/  MOV R0, 0x8 ;  /* 0x0000000800007802 */ /* 0x000fe20000000f00 */
[----:B------:R-:W1:Y:S01]  /*0020*/  LDCU.64 UR4, c[0x4][URZ] ;  /* 0x01000000ff0477ac */ /* 0x000e620008000a00 */
[----:B------:R-:W-:-:S05]  /*0030*/  CS2R R6, SRZ ;  /* 0x0000000000067805 */ /* 0x000fca000001ff00 */
[----:B------:R2:W3:Y:S01]  /*0040*/  LDC.64 R2, c[0x4][R0] ;  /* 0x0100000000027b82 */ /* 0x0004e20000000a00 */
[----:B-1----:R-:W-:Y:S02]  /*0050*/  IMAD.U32 R4, RZ, RZ, UR4 ;  /* 0x00000004ff047e24 */ /* 0x002fe4000f8e00ff */
[----:B--2---:R-:W-:-:S07]  /*0060*/  IMAD.U32 R5, RZ, RZ, UR5 ;  /* 0x00000005ff057e24 */ /* 0x004fce000f8e00ff */
[----:B------:R-:W-:-:S07]  /*0070*/  LEPC R20, `(.L_x_1) ;  /* 0x000000001014794e */ /* 0x000fce0000000000 */
[----:B0--3--:R-:W-:Y:S05]  /*0080*/  CALL.ABS.NOINC R2 ;  /* 0x0000000002007343 */ /* 0x009fea0003c00000 */
.L_x_1:
[----:B------:R-:W-:Y:S05]  /*0090*/  EXIT ;  /* 0x000000000000794d */ /* 0x000fea0003800000 */
.L_x_2:
        /* <DEDUP_REMOVED lines=14> */
.L_x_4:


//--------------------- .nv.global.init           --------------------------
	.section	.nv.global.init,"aw",@progbits
.nv.global.init:
	.type		$str,@object
	.size		$str,(.L_0 - $str)
$str:
        /*0000*/ 	.byte	0x48, 0x65, 0x6c, 0x6c, 0x6f, 0x20, 0x66, 0x72, 0x6f, 0x6d, 0x20, 0x6b, 0x65, 0x72, 0x6e, 0x65
        /*0010*/ 	.byte	0x6c, 0x00
.L_0:


//--------------------- .nv.shared.reserved.0     --------------------------
	.section	.nv.shared.reserved.0,"aw",@nobits
	.weak		__nv_reservedSMEM_offset_0_alias
	.size		__nv_reservedSMEM_offset_0_alias, 0, 64
	.other		__nv_reservedSMEM_offset_0_alias,@"STO_CUDA_RESERVED_SHARED STV_DEFAULT"
__nv_reservedSMEM_offset_0_alias:
	.zero		0
	.zero		64


//--------------------- .nv.constant0._Z11stream_testPiS_i --------------------------
	.section	.nv.constant0._Z11stream_testPiS_i,"a",@progbits
	.sectionflags	@""
	.align	4
.nv.constant0._Z11stream_testPiS_i:
	.zero		916


//--------------------- .nv.constant0._Z13simple_kernelv --------------------------
	.section	.nv.constant0._Z13simple_kernelv,"a",@progbits
	.sectionflags	@""
	.align	4
.nv.constant0._Z13simple_kernelv:
	.zero		896


//--------------------- SYMBOLS --------------------------

	.type		.nv.reservedSmem.offset0,@object
	.size		.nv.reservedSmem.offset0,0x4
	.type		vprintf,@function
